//
// Generated by NVIDIA NVVM Compiler
//
// Compiler Build ID: CL-36424714
// Cuda compilation tools, release 13.0, V13.0.88
// Based on NVVM 20.0.0
//

.version 9.0
.target sm_100
.address_size 64

	// .globl	_Z10GPU_shmem2iPKdS0_Pd
// _ZZ10GPU_shmem2iPKdS0_PdE2as has been demoted
// _ZZ10GPU_shmem2iPKdS0_PdE2bs has been demoted

.visible .entry _Z10GPU_shmem2iPKdS0_Pd(
	.param .u32 _Z10GPU_shmem2iPKdS0_Pd_param_0,
	.param .u64 .ptr .align 1 _Z10GPU_shmem2iPKdS0_Pd_param_1,
	.param .u64 .ptr .align 1 _Z10GPU_shmem2iPKdS0_Pd_param_2,
	.param .u64 .ptr .align 1 _Z10GPU_shmem2iPKdS0_Pd_param_3
)
{
	.reg .pred 	%p<7>;
	.reg .b32 	%r<86>;
	.reg .b64 	%rd<41>;
	.reg .b64 	%fd<368>;
	// demoted variable
	.shared .align 8 .b8 _ZZ10GPU_shmem2iPKdS0_PdE2as[2176];
	// demoted variable
	.shared .align 8 .b8 _ZZ10GPU_shmem2iPKdS0_PdE2bs[2176];
	ld.param.u32 	%r19, [_Z10GPU_shmem2iPKdS0_Pd_param_0];
	ld.param.u64 	%rd6, [_Z10GPU_shmem2iPKdS0_Pd_param_2];
	cvta.to.global.u64 	%rd1, %rd6;
	mov.u32 	%r1, %tid.x;
	mov.u32 	%r20, %tid.y;
	mov.u32 	%r21, %ctaid.y;
	shl.b32 	%r22, %r21, 4;
	mov.u32 	%r23, %ctaid.x;
	shl.b32 	%r24, %r23, 4;
	add.s32 	%r25, %r24, %r1;
	mad.lo.s32 	%r83, %r19, %r20, %r25;
	add.s32 	%r26, %r22, %r20;
	mad.lo.s32 	%r82, %r26, %r19, %r1;
	setp.lt.s32 	%p1, %r19, 1;
	mov.f64 	%fd367, 0d0000000000000000;
	@%p1 bra 	$L__BB0_9;
	ld.param.u32 	%r73, [_Z10GPU_shmem2iPKdS0_Pd_param_0];
	mov.u32 	%r27, _ZZ10GPU_shmem2iPKdS0_PdE2as;
	mad.lo.s32 	%r4, %r1, 136, %r27;
	add.s32 	%r28, %r73, -1;
	shr.u32 	%r29, %r28, 4;
	add.s32 	%r5, %r29, 1;
	setp.lt.u32 	%p2, %r73, 49;
	mov.f64 	%fd367, 0d0000000000000000;
	@%p2 bra 	$L__BB0_4;
	mul.wide.u32 	%rd8, %r82, 8;
	add.s64 	%rd9, %rd8, %rd1;
	add.s64 	%rd40, %rd9, 256;
	and.b32  	%r30, %r5, 536870908;
	neg.s32 	%r79, %r30;
	mov.f64 	%fd367, 0d0000000000000000;
	shl.b32 	%r32, %r20, 3;
$L__BB0_3:
	.pragma "nounroll";
	ld.param.u64 	%rd34, [_Z10GPU_shmem2iPKdS0_Pd_param_1];
	ld.param.u32 	%r74, [_Z10GPU_shmem2iPKdS0_Pd_param_0];
	cvta.to.global.u64 	%rd10, %rd34;
	mul.wide.s32 	%rd11, %r83, 8;
	add.s64 	%rd12, %rd10, %rd11;
	ld.global.f64 	%fd14, [%rd12];
	add.s32 	%r33, %r4, %r32;
	st.shared.f64 	[%r33], %fd14;
	ld.global.f64 	%fd15, [%rd40+-256];
	mov.u32 	%r35, _ZZ10GPU_shmem2iPKdS0_PdE2bs;
	add.s32 	%r36, %r35, %r32;
	mad.lo.s32 	%r37, %r1, 136, %r36;
	st.shared.f64 	[%r37], %fd15;
	bar.sync 	0;
	shl.b32 	%r38, %r74, 4;
	add.s32 	%r39, %r83, %r38;
	ld.shared.f64 	%fd16, [%r4];
	ld.shared.f64 	%fd17, [%r36];
	fma.rn.f64 	%fd18, %fd16, %fd17, %fd367;
	ld.shared.f64 	%fd19, [%r4+8];
	ld.shared.f64 	%fd20, [%r36+136];
	fma.rn.f64 	%fd21, %fd19, %fd20, %fd18;
	ld.shared.f64 	%fd22, [%r4+16];
	ld.shared.f64 	%fd23, [%r36+272];
	fma.rn.f64 	%fd24, %fd22, %fd23, %fd21;
	ld.shared.f64 	%fd25, [%r4+24];
	ld.shared.f64 	%fd26, [%r36+408];
	fma.rn.f64 	%fd27, %fd25, %fd26, %fd24;
	ld.shared.f64 	%fd28, [%r4+32];
	ld.shared.f64 	%fd29, [%r36+544];
	fma.rn.f64 	%fd30, %fd28, %fd29, %fd27;
	ld.shared.f64 	%fd31, [%r4+40];
	ld.shared.f64 	%fd32, [%r36+680];
	fma.rn.f64 	%fd33, %fd31, %fd32, %fd30;
	ld.shared.f64 	%fd34, [%r4+48];
	ld.shared.f64 	%fd35, [%r36+816];
	fma.rn.f64 	%fd36, %fd34, %fd35, %fd33;
	ld.shared.f64 	%fd37, [%r4+56];
	ld.shared.f64 	%fd38, [%r36+952];
	fma.rn.f64 	%fd39, %fd37, %fd38, %fd36;
	ld.shared.f64 	%fd40, [%r4+64];
	ld.shared.f64 	%fd41, [%r36+1088];
	fma.rn.f64 	%fd42, %fd40, %fd41, %fd39;
	ld.shared.f64 	%fd43, [%r4+72];
	ld.shared.f64 	%fd44, [%r36+1224];
	fma.rn.f64 	%fd45, %fd43, %fd44, %fd42;
	ld.shared.f64 	%fd46, [%r4+80];
	ld.shared.f64 	%fd47, [%r36+1360];
	fma.rn.f64 	%fd48, %fd46, %fd47, %fd45;
	ld.shared.f64 	%fd49, [%r4+88];
	ld.shared.f64 	%fd50, [%r36+1496];
	fma.rn.f64 	%fd51, %fd49, %fd50, %fd48;
	ld.shared.f64 	%fd52, [%r4+96];
	ld.shared.f64 	%fd53, [%r36+1632];
	fma.rn.f64 	%fd54, %fd52, %fd53, %fd51;
	ld.shared.f64 	%fd55, [%r4+104];
	ld.shared.f64 	%fd56, [%r36+1768];
	fma.rn.f64 	%fd57, %fd55, %fd56, %fd54;
	ld.shared.f64 	%fd58, [%r4+112];
	ld.shared.f64 	%fd59, [%r36+1904];
	fma.rn.f64 	%fd60, %fd58, %fd59, %fd57;
	ld.shared.f64 	%fd61, [%r4+120];
	ld.shared.f64 	%fd62, [%r36+2040];
	fma.rn.f64 	%fd63, %fd61, %fd62, %fd60;
	bar.sync 	0;
	mul.wide.s32 	%rd13, %r38, 8;
	add.s64 	%rd14, %rd12, %rd13;
	ld.global.f64 	%fd64, [%rd14];
	st.shared.f64 	[%r33], %fd64;
	ld.global.f64 	%fd65, [%rd40+-128];
	st.shared.f64 	[%r37], %fd65;
	bar.sync 	0;
	add.s32 	%r40, %r39, %r38;
	ld.shared.f64 	%fd66, [%r4];
	ld.shared.f64 	%fd67, [%r36];
	fma.rn.f64 	%fd68, %fd66, %fd67, %fd63;
	ld.shared.f64 	%fd69, [%r4+8];
	ld.shared.f64 	%fd70, [%r36+136];
	fma.rn.f64 	%fd71, %fd69, %fd70, %fd68;
	ld.shared.f64 	%fd72, [%r4+16];
	ld.shared.f64 	%fd73, [%r36+272];
	fma.rn.f64 	%fd74, %fd72, %fd73, %fd71;
	ld.shared.f64 	%fd75, [%r4+24];
	ld.shared.f64 	%fd76, [%r36+408];
	fma.rn.f64 	%fd77, %fd75, %fd76, %fd74;
	ld.shared.f64 	%fd78, [%r4+32];
	ld.shared.f64 	%fd79, [%r36+544];
	fma.rn.f64 	%fd80, %fd78, %fd79, %fd77;
	ld.shared.f64 	%fd81, [%r4+40];
	ld.shared.f64 	%fd82, [%r36+680];
	fma.rn.f64 	%fd83, %fd81, %fd82, %fd80;
	ld.shared.f64 	%fd84, [%r4+48];
	ld.shared.f64 	%fd85, [%r36+816];
	fma.rn.f64 	%fd86, %fd84, %fd85, %fd83;
	ld.shared.f64 	%fd87, [%r4+56];
	ld.shared.f64 	%fd88, [%r36+952];
	fma.rn.f64 	%fd89, %fd87, %fd88, %fd86;
	ld.shared.f64 	%fd90, [%r4+64];
	ld.shared.f64 	%fd91, [%r36+1088];
	fma.rn.f64 	%fd92, %fd90, %fd91, %fd89;
	ld.shared.f64 	%fd93, [%r4+72];
	ld.shared.f64 	%fd94, [%r36+1224];
	fma.rn.f64 	%fd95, %fd93, %fd94, %fd92;
	ld.shared.f64 	%fd96, [%r4+80];
	ld.shared.f64 	%fd97, [%r36+1360];
	fma.rn.f64 	%fd98, %fd96, %fd97, %fd95;
	ld.shared.f64 	%fd99, [%r4+88];
	ld.shared.f64 	%fd100, [%r36+1496];
	fma.rn.f64 	%fd101, %fd99, %fd100, %fd98;
	ld.shared.f64 	%fd102, [%r4+96];
	ld.shared.f64 	%fd103, [%r36+1632];
	fma.rn.f64 	%fd104, %fd102, %fd103, %fd101;
	ld.shared.f64 	%fd105, [%r4+104];
	ld.shared.f64 	%fd106, [%r36+1768];
	fma.rn.f64 	%fd107, %fd105, %fd106, %fd104;
	ld.shared.f64 	%fd108, [%r4+112];
	ld.shared.f64 	%fd109, [%r36+1904];
	fma.rn.f64 	%fd110, %fd108, %fd109, %fd107;
	ld.shared.f64 	%fd111, [%r4+120];
	ld.shared.f64 	%fd112, [%r36+2040];
	fma.rn.f64 	%fd113, %fd111, %fd112, %fd110;
	bar.sync 	0;
	add.s64 	%rd15, %rd14, %rd13;
	ld.global.f64 	%fd114, [%rd15];
	st.shared.f64 	[%r33], %fd114;
	ld.global.f64 	%fd115, [%rd40];
	st.shared.f64 	[%r37], %fd115;
	bar.sync 	0;
	add.s32 	%r41, %r40, %r38;
	ld.shared.f64 	%fd116, [%r4];
	ld.shared.f64 	%fd117, [%r36];
	fma.rn.f64 	%fd118, %fd116, %fd117, %fd113;
	ld.shared.f64 	%fd119, [%r4+8];
	ld.shared.f64 	%fd120, [%r36+136];
	fma.rn.f64 	%fd121, %fd119, %fd120, %fd118;
	ld.shared.f64 	%fd122, [%r4+16];
	ld.shared.f64 	%fd123, [%r36+272];
	fma.rn.f64 	%fd124, %fd122, %fd123, %fd121;
	ld.shared.f64 	%fd125, [%r4+24];
	ld.shared.f64 	%fd126, [%r36+408];
	fma.rn.f64 	%fd127, %fd125, %fd126, %fd124;
	ld.shared.f64 	%fd128, [%r4+32];
	ld.shared.f64 	%fd129, [%r36+544];
	fma.rn.f64 	%fd130, %fd128, %fd129, %fd127;
	ld.shared.f64 	%fd131, [%r4+40];
	ld.shared.f64 	%fd132, [%r36+680];
	fma.rn.f64 	%fd133, %fd131, %fd132, %fd130;
	ld.shared.f64 	%fd134, [%r4+48];
	ld.shared.f64 	%fd135, [%r36+816];
	fma.rn.f64 	%fd136, %fd134, %fd135, %fd133;
	ld.shared.f64 	%fd137, [%r4+56];
	ld.shared.f64 	%fd138, [%r36+952];
	fma.rn.f64 	%fd139, %fd137, %fd138, %fd136;
	ld.shared.f64 	%fd140, [%r4+64];
	ld.shared.f64 	%fd141, [%r36+1088];
	fma.rn.f64 	%fd142, %fd140, %fd141, %fd139;
	ld.shared.f64 	%fd143, [%r4+72];
	ld.shared.f64 	%fd144, [%r36+1224];
	fma.rn.f64 	%fd145, %fd143, %fd144, %fd142;
	ld.shared.f64 	%fd146, [%r4+80];
	ld.shared.f64 	%fd147, [%r36+1360];
	fma.rn.f64 	%fd148, %fd146, %fd147, %fd145;
	ld.shared.f64 	%fd149, [%r4+88];
	ld.shared.f64 	%fd150, [%r36+1496];
	fma.rn.f64 	%fd151, %fd149, %fd150, %fd148;
	ld.shared.f64 	%fd152, [%r4+96];
	ld.shared.f64 	%fd153, [%r36+1632];
	fma.rn.f64 	%fd154, %fd152, %fd153, %fd151;
	ld.shared.f64 	%fd155, [%r4+104];
	ld.shared.f64 	%fd156, [%r36+1768];
	fma.rn.f64 	%fd157, %fd155, %fd156, %fd154;
	ld.shared.f64 	%fd158, [%r4+112];
	ld.shared.f64 	%fd159, [%r36+1904];
	fma.rn.f64 	%fd160, %fd158, %fd159, %fd157;
	ld.shared.f64 	%fd161, [%r4+120];
	ld.shared.f64 	%fd162, [%r36+2040];
	fma.rn.f64 	%fd163, %fd161, %fd162, %fd160;
	bar.sync 	0;
	add.s64 	%rd16, %rd15, %rd13;
	ld.global.f64 	%fd164, [%rd16];
	st.shared.f64 	[%r33], %fd164;
	ld.global.f64 	%fd165, [%rd40+128];
	st.shared.f64 	[%r37], %fd165;
	bar.sync 	0;
	add.s32 	%r83, %r41, %r38;
	add.s32 	%r82, %r82, 64;
	ld.shared.f64 	%fd166, [%r4];
	ld.shared.f64 	%fd167, [%r36];
	fma.rn.f64 	%fd168, %fd166, %fd167, %fd163;
	ld.shared.f64 	%fd169, [%r4+8];
	ld.shared.f64 	%fd170, [%r36+136];
	fma.rn.f64 	%fd171, %fd169, %fd170, %fd168;
	ld.shared.f64 	%fd172, [%r4+16];
	ld.shared.f64 	%fd173, [%r36+272];
	fma.rn.f64 	%fd174, %fd172, %fd173, %fd171;
	ld.shared.f64 	%fd175, [%r4+24];
	ld.shared.f64 	%fd176, [%r36+408];
	fma.rn.f64 	%fd177, %fd175, %fd176, %fd174;
	ld.shared.f64 	%fd178, [%r4+32];
	ld.shared.f64 	%fd179, [%r36+544];
	fma.rn.f64 	%fd180, %fd178, %fd179, %fd177;
	ld.shared.f64 	%fd181, [%r4+40];
	ld.shared.f64 	%fd182, [%r36+680];
	fma.rn.f64 	%fd183, %fd181, %fd182, %fd180;
	ld.shared.f64 	%fd184, [%r4+48];
	ld.shared.f64 	%fd185, [%r36+816];
	fma.rn.f64 	%fd186, %fd184, %fd185, %fd183;
	ld.shared.f64 	%fd187, [%r4+56];
	ld.shared.f64 	%fd188, [%r36+952];
	fma.rn.f64 	%fd189, %fd187, %fd188, %fd186;
	ld.shared.f64 	%fd190, [%r4+64];
	ld.shared.f64 	%fd191, [%r36+1088];
	fma.rn.f64 	%fd192, %fd190, %fd191, %fd189;
	ld.shared.f64 	%fd193, [%r4+72];
	ld.shared.f64 	%fd194, [%r36+1224];
	fma.rn.f64 	%fd195, %fd193, %fd194, %fd192;
	ld.shared.f64 	%fd196, [%r4+80];
	ld.shared.f64 	%fd197, [%r36+1360];
	fma.rn.f64 	%fd198, %fd196, %fd197, %fd195;
	ld.shared.f64 	%fd199, [%r4+88];
	ld.shared.f64 	%fd200, [%r36+1496];
	fma.rn.f64 	%fd201, %fd199, %fd200, %fd198;
	ld.shared.f64 	%fd202, [%r4+96];
	ld.shared.f64 	%fd203, [%r36+1632];
	fma.rn.f64 	%fd204, %fd202, %fd203, %fd201;
	ld.shared.f64 	%fd205, [%r4+104];
	ld.shared.f64 	%fd206, [%r36+1768];
	fma.rn.f64 	%fd207, %fd205, %fd206, %fd204;
	ld.shared.f64 	%fd208, [%r4+112];
	ld.shared.f64 	%fd209, [%r36+1904];
	fma.rn.f64 	%fd210, %fd208, %fd209, %fd207;
	ld.shared.f64 	%fd211, [%r4+120];
	ld.shared.f64 	%fd212, [%r36+2040];
	fma.rn.f64 	%fd367, %fd211, %fd212, %fd210;
	bar.sync 	0;
	add.s64 	%rd40, %rd40, 512;
	add.s32 	%r79, %r79, 4;
	setp.ne.s32 	%p3, %r79, 0;
	@%p3 bra 	$L__BB0_3;
$L__BB0_4:
	ld.param.u32 	%r75, [_Z10GPU_shmem2iPKdS0_Pd_param_0];
	add.s32 	%r43, %r75, -1;
	shr.u32 	%r44, %r43, 4;
	add.s32 	%r45, %r44, 1;
	and.b32  	%r42, %r45, 3;
	setp.eq.s32 	%p4, %r42, 0;
	@%p4 bra 	$L__BB0_9;
	setp.eq.s32 	%p5, %r42, 1;
	@%p5 bra 	$L__BB0_7;
	ld.param.u64 	%rd37, [_Z10GPU_shmem2iPKdS0_Pd_param_2];
	ld.param.u64 	%rd35, [_Z10GPU_shmem2iPKdS0_Pd_param_1];
	ld.param.u32 	%r76, [_Z10GPU_shmem2iPKdS0_Pd_param_0];
	cvta.to.global.u64 	%rd17, %rd35;
	mul.wide.s32 	%rd18, %r83, 8;
	add.s64 	%rd19, %rd17, %rd18;
	ld.global.f64 	%fd214, [%rd19];
	shl.b32 	%r47, %r20, 3;
	add.s32 	%r48, %r4, %r47;
	st.shared.f64 	[%r48], %fd214;
	cvta.to.global.u64 	%rd20, %rd37;
	mul.wide.u32 	%rd21, %r82, 8;
	add.s64 	%rd22, %rd20, %rd21;
	ld.global.f64 	%fd215, [%rd22];
	mov.u32 	%r50, _ZZ10GPU_shmem2iPKdS0_PdE2bs;
	add.s32 	%r51, %r50, %r47;
	mad.lo.s32 	%r52, %r1, 136, %r51;
	st.shared.f64 	[%r52], %fd215;
	bar.sync 	0;
	shl.b32 	%r53, %r76, 4;
	add.s32 	%r54, %r83, %r53;
	ld.shared.f64 	%fd216, [%r4];
	ld.shared.f64 	%fd217, [%r51];
	fma.rn.f64 	%fd218, %fd216, %fd217, %fd367;
	ld.shared.f64 	%fd219, [%r4+8];
	ld.shared.f64 	%fd220, [%r51+136];
	fma.rn.f64 	%fd221, %fd219, %fd220, %fd218;
	ld.shared.f64 	%fd222, [%r4+16];
	ld.shared.f64 	%fd223, [%r51+272];
	fma.rn.f64 	%fd224, %fd222, %fd223, %fd221;
	ld.shared.f64 	%fd225, [%r4+24];
	ld.shared.f64 	%fd226, [%r51+408];
	fma.rn.f64 	%fd227, %fd225, %fd226, %fd224;
	ld.shared.f64 	%fd228, [%r4+32];
	ld.shared.f64 	%fd229, [%r51+544];
	fma.rn.f64 	%fd230, %fd228, %fd229, %fd227;
	ld.shared.f64 	%fd231, [%r4+40];
	ld.shared.f64 	%fd232, [%r51+680];
	fma.rn.f64 	%fd233, %fd231, %fd232, %fd230;
	ld.shared.f64 	%fd234, [%r4+48];
	ld.shared.f64 	%fd235, [%r51+816];
	fma.rn.f64 	%fd236, %fd234, %fd235, %fd233;
	ld.shared.f64 	%fd237, [%r4+56];
	ld.shared.f64 	%fd238, [%r51+952];
	fma.rn.f64 	%fd239, %fd237, %fd238, %fd236;
	ld.shared.f64 	%fd240, [%r4+64];
	ld.shared.f64 	%fd241, [%r51+1088];
	fma.rn.f64 	%fd242, %fd240, %fd241, %fd239;
	ld.shared.f64 	%fd243, [%r4+72];
	ld.shared.f64 	%fd244, [%r51+1224];
	fma.rn.f64 	%fd245, %fd243, %fd244, %fd242;
	ld.shared.f64 	%fd246, [%r4+80];
	ld.shared.f64 	%fd247, [%r51+1360];
	fma.rn.f64 	%fd248, %fd246, %fd247, %fd245;
	ld.shared.f64 	%fd249, [%r4+88];
	ld.shared.f64 	%fd250, [%r51+1496];
	fma.rn.f64 	%fd251, %fd249, %fd250, %fd248;
	ld.shared.f64 	%fd252, [%r4+96];
	ld.shared.f64 	%fd253, [%r51+1632];
	fma.rn.f64 	%fd254, %fd252, %fd253, %fd251;
	ld.shared.f64 	%fd255, [%r4+104];
	ld.shared.f64 	%fd256, [%r51+1768];
	fma.rn.f64 	%fd257, %fd255, %fd256, %fd254;
	ld.shared.f64 	%fd258, [%r4+112];
	ld.shared.f64 	%fd259, [%r51+1904];
	fma.rn.f64 	%fd260, %fd258, %fd259, %fd257;
	ld.shared.f64 	%fd261, [%r4+120];
	ld.shared.f64 	%fd262, [%r51+2040];
	fma.rn.f64 	%fd263, %fd261, %fd262, %fd260;
	bar.sync 	0;
	mul.wide.s32 	%rd23, %r53, 8;
	add.s64 	%rd24, %rd19, %rd23;
	ld.global.f64 	%fd264, [%rd24];
	st.shared.f64 	[%r48], %fd264;
	ld.global.f64 	%fd265, [%rd22+128];
	st.shared.f64 	[%r52], %fd265;
	bar.sync 	0;
	add.s32 	%r83, %r54, %r53;
	ld.shared.f64 	%fd266, [%r4];
	ld.shared.f64 	%fd267, [%r51];
	fma.rn.f64 	%fd268, %fd266, %fd267, %fd263;
	ld.shared.f64 	%fd269, [%r4+8];
	ld.shared.f64 	%fd270, [%r51+136];
	fma.rn.f64 	%fd271, %fd269, %fd270, %fd268;
	ld.shared.f64 	%fd272, [%r4+16];
	ld.shared.f64 	%fd273, [%r51+272];
	fma.rn.f64 	%fd274, %fd272, %fd273, %fd271;
	ld.shared.f64 	%fd275, [%r4+24];
	ld.shared.f64 	%fd276, [%r51+408];
	fma.rn.f64 	%fd277, %fd275, %fd276, %fd274;
	ld.shared.f64 	%fd278, [%r4+32];
	ld.shared.f64 	%fd279, [%r51+544];
	fma.rn.f64 	%fd280, %fd278, %fd279, %fd277;
	ld.shared.f64 	%fd281, [%r4+40];
	ld.shared.f64 	%fd282, [%r51+680];
	fma.rn.f64 	%fd283, %fd281, %fd282, %fd280;
	ld.shared.f64 	%fd284, [%r4+48];
	ld.shared.f64 	%fd285, [%r51+816];
	fma.rn.f64 	%fd286, %fd284, %fd285, %fd283;
	ld.shared.f64 	%fd287, [%r4+56];
	ld.shared.f64 	%fd288, [%r51+952];
	fma.rn.f64 	%fd289, %fd287, %fd288, %fd286;
	ld.shared.f64 	%fd290, [%r4+64];
	ld.shared.f64 	%fd291, [%r51+1088];
	fma.rn.f64 	%fd292, %fd290, %fd291, %fd289;
	ld.shared.f64 	%fd293, [%r4+72];
	ld.shared.f64 	%fd294, [%r51+1224];
	fma.rn.f64 	%fd295, %fd293, %fd294, %fd292;
	ld.shared.f64 	%fd296, [%r4+80];
	ld.shared.f64 	%fd297, [%r51+1360];
	fma.rn.f64 	%fd298, %fd296, %fd297, %fd295;
	ld.shared.f64 	%fd299, [%r4+88];
	ld.shared.f64 	%fd300, [%r51+1496];
	fma.rn.f64 	%fd301, %fd299, %fd300, %fd298;
	ld.shared.f64 	%fd302, [%r4+96];
	ld.shared.f64 	%fd303, [%r51+1632];
	fma.rn.f64 	%fd304, %fd302, %fd303, %fd301;
	ld.shared.f64 	%fd305, [%r4+104];
	ld.shared.f64 	%fd306, [%r51+1768];
	fma.rn.f64 	%fd307, %fd305, %fd306, %fd304;
	ld.shared.f64 	%fd308, [%r4+112];
	ld.shared.f64 	%fd309, [%r51+1904];
	fma.rn.f64 	%fd310, %fd308, %fd309, %fd307;
	ld.shared.f64 	%fd311, [%r4+120];
	ld.shared.f64 	%fd312, [%r51+2040];
	fma.rn.f64 	%fd367, %fd311, %fd312, %fd310;
	bar.sync 	0;
	add.s32 	%r82, %r82, 32;
$L__BB0_7:
	ld.param.u32 	%r77, [_Z10GPU_shmem2iPKdS0_Pd_param_0];
	add.s32 	%r55, %r77, -1;
	and.b32  	%r56, %r55, 16;
	setp.ne.s32 	%p6, %r56, 0;
	@%p6 bra 	$L__BB0_9;
	ld.param.u64 	%rd38, [_Z10GPU_shmem2iPKdS0_Pd_param_2];
	ld.param.u64 	%rd36, [_Z10GPU_shmem2iPKdS0_Pd_param_1];
	cvta.to.global.u64 	%rd25, %rd36;
	mul.wide.s32 	%rd26, %r83, 8;
	add.s64 	%rd27, %rd25, %rd26;
	ld.global.f64 	%fd313, [%rd27];
	shl.b32 	%r58, %r20, 3;
	add.s32 	%r59, %r4, %r58;
	st.shared.f64 	[%r59], %fd313;
	cvta.to.global.u64 	%rd28, %rd38;
	mul.wide.u32 	%rd29, %r82, 8;
	add.s64 	%rd30, %rd28, %rd29;
	ld.global.f64 	%fd314, [%rd30];
	mov.u32 	%r61, _ZZ10GPU_shmem2iPKdS0_PdE2bs;
	add.s32 	%r62, %r61, %r58;
	mad.lo.s32 	%r63, %r1, 136, %r62;
	st.shared.f64 	[%r63], %fd314;
	bar.sync 	0;
	ld.shared.f64 	%fd315, [%r4];
	ld.shared.f64 	%fd316, [%r62];
	fma.rn.f64 	%fd317, %fd315, %fd316, %fd367;
	ld.shared.f64 	%fd318, [%r4+8];
	ld.shared.f64 	%fd319, [%r62+136];
	fma.rn.f64 	%fd320, %fd318, %fd319, %fd317;
	ld.shared.f64 	%fd321, [%r4+16];
	ld.shared.f64 	%fd322, [%r62+272];
	fma.rn.f64 	%fd323, %fd321, %fd322, %fd320;
	ld.shared.f64 	%fd324, [%r4+24];
	ld.shared.f64 	%fd325, [%r62+408];
	fma.rn.f64 	%fd326, %fd324, %fd325, %fd323;
	ld.shared.f64 	%fd327, [%r4+32];
	ld.shared.f64 	%fd328, [%r62+544];
	fma.rn.f64 	%fd329, %fd327, %fd328, %fd326;
	ld.shared.f64 	%fd330, [%r4+40];
	ld.shared.f64 	%fd331, [%r62+680];
	fma.rn.f64 	%fd332, %fd330, %fd331, %fd329;
	ld.shared.f64 	%fd333, [%r4+48];
	ld.shared.f64 	%fd334, [%r62+816];
	fma.rn.f64 	%fd335, %fd333, %fd334, %fd332;
	ld.shared.f64 	%fd336, [%r4+56];
	ld.shared.f64 	%fd337, [%r62+952];
	fma.rn.f64 	%fd338, %fd336, %fd337, %fd335;
	ld.shared.f64 	%fd339, [%r4+64];
	ld.shared.f64 	%fd340, [%r62+1088];
	fma.rn.f64 	%fd341, %fd339, %fd340, %fd338;
	ld.shared.f64 	%fd342, [%r4+72];
	ld.shared.f64 	%fd343, [%r62+1224];
	fma.rn.f64 	%fd344, %fd342, %fd343, %fd341;
	ld.shared.f64 	%fd345, [%r4+80];
	ld.shared.f64 	%fd346, [%r62+1360];
	fma.rn.f64 	%fd347, %fd345, %fd346, %fd344;
	ld.shared.f64 	%fd348, [%r4+88];
	ld.shared.f64 	%fd349, [%r62+1496];
	fma.rn.f64 	%fd350, %fd348, %fd349, %fd347;
	ld.shared.f64 	%fd351, [%r4+96];
	ld.shared.f64 	%fd352, [%r62+1632];
	fma.rn.f64 	%fd353, %fd351, %fd352, %fd350;
	ld.shared.f64 	%fd354, [%r4+104];
	ld.shared.f64 	%fd355, [%r62+1768];
	fma.rn.f64 	%fd356, %fd354, %fd355, %fd353;
	ld.shared.f64 	%fd357, [%r4+112];
	ld.shared.f64 	%fd358, [%r62+1904];
	fma.rn.f64 	%fd359, %fd357, %fd358, %fd356;
	ld.shared.f64 	%fd360, [%r4+120];
	ld.shared.f64 	%fd361, [%r62+2040];
	fma.rn.f64 	%fd367, %fd360, %fd361, %fd359;
	bar.sync 	0;
$L__BB0_9:
	ld.param.u64 	%rd39, [_Z10GPU_shmem2iPKdS0_Pd_param_3];
	ld.param.u32 	%r78, [_Z10GPU_shmem2iPKdS0_Pd_param_0];
	cvta.to.global.u64 	%rd31, %rd39;
	mad.lo.s32 	%r72, %r26, %r78, %r25;
	mul.wide.s32 	%rd32, %r72, 8;
	add.s64 	%rd33, %rd31, %rd32;
	st.global.f64 	[%rd33], %fd367;
	ret;

}


// ===== COMPILED SASS (sm_100) =====

	.target	sm_100

	.elftype	@"ET_EXEC"


//--------------------- .note.nv.tkinfo           --------------------------
	.section	.note.nv.tkinfo,"",@"SHT_NOTE"
	.sectionflags	@"SHF_NOTE_NV_TKINFO"
	.tkinfo
        /*0018*/ 	.word	0x00000002
        /*0030*/ 	.string	""
        /*0030*/ 	.string	"ptxas"
        /*0030*/ 	.string	"Cuda compilation tools, release 13.0, V13.0.88"
        /*0030*/ 	.string	"Build cuda_13.0.r13.0/compiler.36424714_0"
        /*0030*/ 	.string	"-arch sm_100 -m 64 "



//--------------------- .note.nv.cuinfo           --------------------------
	.section	.note.nv.cuinfo,"",@"SHT_NOTE"
	.sectionflags	@"SHF_NOTE_NV_CUINFO"
        /*0018*/ 	.short	0x0002
        /*001a*/ 	.short	0x0064
        /*001c*/ 	.short	0x0082
	.zero		2


//--------------------- .nv.info                  --------------------------
	.section	.nv.info,"",@"SHT_CUDA_INFO"
	.align	4


	//----- nvinfo : EIATTR_REGCOUNT
	.align		4
        /*0000*/ 	.byte	0x04, 0x2f
        /*0002*/ 	.short	(.L_1 - .L_0)
	.align		4
.L_0:
        /*0004*/ 	.word	index@(_Z10GPU_shmem2iPKdS0_Pd)
        /*0008*/ 	.word	0x00000028


	//----- nvinfo : EIATTR_FRAME_SIZE
	.align		4
.L_1:
        /*000c*/ 	.byte	0x04, 0x11
        /*000e*/ 	.short	(.L_3 - .L_2)
	.align		4
.L_2:
        /*0010*/ 	.word	index@(_Z10GPU_shmem2iPKdS0_Pd)
        /*0014*/ 	.word	0x00000000


	//----- nvinfo : EIATTR_MIN_STACK_SIZE
	.align		4
.L_3:
        /*0018*/ 	.byte	0x04, 0x12
        /*001a*/ 	.short	(.L_5 - .L_4)
	.align		4
.L_4:
        /*001c*/ 	.word	index@(_Z10GPU_shmem2iPKdS0_Pd)
        /*0020*/ 	.word	0x00000000
.L_5:


//--------------------- .nv.compat                --------------------------
	.section	.nv.compat,"",@"SHT_CUDA_COMPAT_INFO"
	.align	4
        /*0000*/ 	.byte	0x02, 0x09, 0x00, 0x00, 0x02, 0x02, 0x01, 0x00, 0x02, 0x05, 0x05, 0x00, 0x03, 0x07, 0x01, 0x01
        /*0010*/ 	.byte	0x02, 0x03, 0x00, 0x00, 0x02, 0x06, 0x01, 0x00, 0x04, 0x0b, 0x08, 0x00, 0x01, 0x00, 0x00, 0x00
        /*0020*/ 	.byte	0x00, 0x00, 0x00, 0x00


//--------------------- .nv.info._Z10GPU_shmem2iPKdS0_Pd --------------------------
	.section	.nv.info._Z10GPU_shmem2iPKdS0_Pd,"",@"SHT_CUDA_INFO"
	.sectionflags	@""
	.align	4


	//----- nvinfo : EIATTR_CUDA_API_VERSION
	.align		4
        /*0000*/ 	.byte	0x04, 0x37
        /*0002*/ 	.short	(.L_7 - .L_6)
.L_6:
        /*0004*/ 	.word	0x00000082


	//----- nvinfo : EIATTR_KPARAM_INFO
	.align		4
.L_7:
        /*0008*/ 	.byte	0x04, 0x17
        /*000a*/ 	.short	(.L_9 - .L_8)
.L_8:
        /*000c*/ 	.word	0x00000000
        /*0010*/ 	.short	0x0003
        /*0012*/ 	.short	0x0018
        /*0014*/ 	.byte	0x00, 0xf5, 0x21, 0x00


	//----- nvinfo : EIATTR_KPARAM_INFO
	.align		4
.L_9:
        /*0018*/ 	.byte	0x04, 0x17
        /*001a*/ 	.short	(.L_11 - .L_10)
.L_10:
        /*001c*/ 	.word	0x00000000
        /*0020*/ 	.short	0x0002
        /*0022*/ 	.short	0x0010
        /*0024*/ 	.byte	0x00, 0xf5, 0x21, 0x00


	//----- nvinfo : EIATTR_KPARAM_INFO
	.align		4
.L_11:
        /*0028*/ 	.byte	0x04, 0x17
        /*002a*/ 	.short	(.L_13 - .L_12)
.L_12:
        /*002c*/ 	.word	0x00000000
        /*0030*/ 	.short	0x0001
        /*0032*/ 	.short	0x0008
        /*0034*/ 	.byte	0x00, 0xf5, 0x21, 0x00


	//----- nvinfo : EIATTR_KPARAM_INFO
	.align		4
.L_13:
        /*0038*/ 	.byte	0x04, 0x17
        /*003a*/ 	.short	(.L_15 - .L_14)
.L_14:
        /*003c*/ 	.word	0x00000000
        /*0040*/ 	.short	0x0000
        /*0042*/ 	.short	0x0000
        /*0044*/ 	.byte	0x00, 0xf0, 0x11, 0x00


	//----- nvinfo : EIATTR_SPARSE_MMA_MASK
	.align		4
.L_15:
        /*0048*/ 	.byte	0x03, 0x50
        /*004a*/ 	.short	0x0000


	//----- nvinfo : EIATTR_MAXREG_COUNT
	.align		4
        /*004c*/ 	.byte	0x03, 0x1b
        /*004e*/ 	.short	0x00ff


	//----- nvinfo : EIATTR_NUM_BARRIERS
	.align		4
        /*0050*/ 	.byte	0x02, 0x4c
        /*0052*/ 	.byte	0x01
	.zero		1


	//----- nvinfo : EIATTR_MERCURY_ISA_VERSION
	.align		4
        /*0054*/ 	.byte	0x03, 0x5f
        /*0056*/ 	.short	0x0101


	//----- nvinfo : EIATTR_VRC_CTA_INIT_COUNT
	.align		4
        /*0058*/ 	.byte	0x02, 0x4a
	.zero		1
	.zero		1


	//----- nvinfo : EIATTR_EXIT_INSTR_OFFSETS
	.align		4
        /*005c*/ 	.byte	0x04, 0x1c
        /*005e*/ 	.short	(.L_17 - .L_16)


	//   ....[0]....
.L_16:
        /*0060*/ 	.word	0x00001cb0


	//----- nvinfo : EIATTR_CBANK_PARAM_SIZE
	.align		4
.L_17:
        /*0064*/ 	.byte	0x03, 0x19
        /*0066*/ 	.short	0x0020


	//----- nvinfo : EIATTR_PARAM_CBANK
	.align		4
        /*0068*/ 	.byte	0x04, 0x0a
        /*006a*/ 	.short	(.L_19 - .L_18)
	.align		4
.L_18:
        /*006c*/ 	.word	index@(.nv.constant0._Z10GPU_shmem2iPKdS0_Pd)
        /*0070*/ 	.short	0x0380
        /*0072*/ 	.short	0x0020


	//----- nvinfo : EIATTR_SW_WAR
	.align		4
.L_19:
        /*0074*/ 	.byte	0x04, 0x36
        /*0076*/ 	.short	(.L_21 - .L_20)
.L_20:
        /*0078*/ 	.word	0x00000008
.L_21:


//--------------------- .nv.callgraph             --------------------------
	.section	.nv.callgraph,"",@"SHT_CUDA_CALLGRAPH"
	.align	4
	.sectionentsize	8
	.align		4
        /*0000*/ 	.word	0x00000000
	.align		4
        /*0004*/ 	.word	0xffffffff
	.align		4
        /*0008*/ 	.word	0x00000000
	.align		4
        /*000c*/ 	.word	0xfffffffe
	.align		4
        /*0010*/ 	.word	0x00000000
	.align		4
        /*0014*/ 	.word	0xfffffffd
	.align		4
        /*0018*/ 	.word	0x00000000
	.align		4
        /*001c*/ 	.word	0xfffffffc


//--------------------- .text._Z10GPU_shmem2iPKdS0_Pd --------------------------
	.section	.text._Z10GPU_shmem2iPKdS0_Pd,"ax",@progbits
	.align	128
        .global         _Z10GPU_shmem2iPKdS0_Pd
        .type           _Z10GPU_shmem2iPKdS0_Pd,@function
        .size           _Z10GPU_shmem2iPKdS0_Pd,(.L_x_5 - _Z10GPU_shmem2iPKdS0_Pd)
        .other          _Z10GPU_shmem2iPKdS0_Pd,@"STO_CUDA_ENTRY STV_DEFAULT"
_Z10GPU_shmem2iPKdS0_Pd:
.text._Z10GPU_shmem2iPKdS0_Pd:
[----:B------:R-:W-:Y:S08]  /*0000*/  LDC R1, c[0x0][0x37c] ;  /* 0x0000df00ff017b82 */ /* 0x000ff00000000800 */
[----:B------:R-:W0:Y:S01]  /*0010*/  LDC R3, c[0x0][0x380] ;  /* 0x0000e000ff037b82 */ /* 0x000e220000000800 */
[----:B------:R-:W1:Y:S01]  /*0020*/  S2R R0, SR_TID.X ;  /* 0x0000000000007919 */ /* 0x000e620000002100 */
[----:B------:R-:W2:Y:S01]  /*0030*/  LDCU.64 UR4, c[0x0][0x358] ;  /* 0x00006b00ff0477ac */ /* 0x000ea20008000a00 */
[----:B------:R-:W-:Y:S01]  /*0040*/  CS2R R22, SRZ ;  /* 0x0000000000167805 */ /* 0x000fe2000001ff00 */
[----:B------:R-:W1:Y:S01]  /*0050*/  S2R R7, SR_CTAID.X ;  /* 0x0000000000077919 */ /* 0x000e620000002500 */
[----:B------:R-:W3:Y:S01]  /*0060*/  S2R R2, SR_TID.Y ;  /* 0x0000000000027919 */ /* 0x000ee20000002200 */
[----:B------:R-:W3:Y:S01]  /*0070*/  S2R R5, SR_CTAID.Y ;  /* 0x0000000000057919 */ /* 0x000ee20000002600 */
[----:B0-----:R-:W-:Y:S01]  /*0080*/  ISETP.GE.AND P0, PT, R3, 0x1, PT ;  /* 0x000000010300780c */ /* 0x001fe20003f06270 */
[----:B-1----:R-:W-:-:S02]  /*0090*/  IMAD R6, R7, 0x10, R0 ;  /* 0x0000001007067824 */ /* 0x002fc400078e0200 */
[----:B---3--:R-:W-:-:S10]  /*00a0*/  IMAD R5, R5, 0x10, R2 ;  /* 0x0000001005057824 */ /* 0x008fd400078e0202 */
[----:B--2---:R-:W-:Y:S05]  /*00b0*/  @!P0 BRA `(.L_x_0) ;  /* 0x0000001800ec8947 */ /* 0x004fea0003800000 */
[----:B------:R-:W0:Y:S01]  /*00c0*/  S2R R7, SR_CgaCtaId ;  /* 0x0000000000077919 */ /* 0x000e220000008800 */
[----:B------:R-:W-:Y:S01]  /*00d0*/  ISETP.GE.U32.AND P1, PT, R3, 0x31, PT ;  /* 0x000000310300780c */ /* 0x000fe20003f26070 */
[-C--:B------:R-:W-:Y:S01]  /*00e0*/  IMAD R4, R2, R3.reuse, R6 ;  /* 0x0000000302047224 */ /* 0x080fe200078e0206 */
[----:B------:R-:W-:Y:S01]  /*00f0*/  MOV R10, 0x400 ;  /* 0x00000400000a7802 */ /* 0x000fe20000000f00 */
[----:B------:R-:W-:Y:S01]  /*0100*/  IMAD R32, R5, R3, R0 ;  /* 0x0000000305207224 */ /* 0x000fe200078e0200 */
[----:B------:R-:W-:Y:S02]  /*0110*/  IADD3 R8, PT, PT, R3, -0x1, RZ ;  /* 0xffffffff03087810 */ /* 0x000fe40007ffe0ff */
[----:B------:R-:W-:Y:S02]  /*0120*/  CS2R R22, SRZ ;  /* 0x0000000000167805 */ /* 0x000fe4000001ff00 */
[----:B------:R-:W-:-:S04]  /*0130*/  LEA.HI R11, R8, 0x1, RZ, 0x1c ;  /* 0x00000001080b7811 */ /* 0x000fc800078fe0ff */
[----:B------:R-:W-:Y:S02]  /*0140*/  LOP3.LUT P0, R9, R11, 0x3, RZ, 0xc0, !PT ;  /* 0x000000030b097812 */ /* 0x000fe4000780c0ff */
[----:B0-----:R-:W-:-:S05]  /*0150*/  LEA R31, R7, R10, 0x18 ;  /* 0x0000000a071f7211 */ /* 0x001fca00078ec0ff */
[----:B------:R-:W-:Y:S01]  /*0160*/  IMAD R31, R0, 0x88, R31 ;  /* 0x00000088001f7824 */ /* 0x000fe200078e021f */
[----:B------:R-:W-:Y:S06]  /*0170*/  @!P1 BRA `(.L_x_1) ;  /* 0x0000000c00c89947 */ /* 0x000fec0003800000 */
[----:B------:R-:W0:Y:S01]  /*0180*/  LDC.64 R12, c[0x0][0x390] ;  /* 0x0000e400ff0c7b82 */ /* 0x000e220000000a00 */
[----:B------:R-:W-:Y:S01]  /*0190*/  VIADD R14, R10, 0x880 ;  /* 0x000008800a0e7836 */ /* 0x000fe20000000000 */
[----:B------:R-:W-:Y:S01]  /*01a0*/  LOP3.LUT R11, R11, 0x1ffffffc, RZ, 0xc0, !PT ;  /* 0x1ffffffc0b0b7812 */ /* 0x000fe200078ec0ff */
[----:B------:R-:W-:Y:S01]  /*01b0*/  IMAD.SHL.U32 R37, R3, 0x10, RZ ;  /* 0x0000001003257824 */ /* 0x000fe200078e00ff */
[----:B------:R-:W-:Y:S02]  /*01c0*/  LEA R35, R2, R31, 0x3 ;  /* 0x0000001f02237211 */ /* 0x000fe400078e18ff */
[----:B------:R-:W-:Y:S02]  /*01d0*/  CS2R R22, SRZ ;  /* 0x0000000000167805 */ /* 0x000fe4000001ff00 */
[----:B------:R-:W-:Y:S02]  /*01e0*/  LEA R33, R7, R14, 0x18 ;  /* 0x0000000e07217211 */ /* 0x000fe400078ec0ff */
[----:B------:R-:W-:-:S02]  /*01f0*/  IADD3 R30, PT, PT, -R11, RZ, RZ ;  /* 0x000000ff0b1e7210 */ /* 0x000fc40007ffe1ff */
[----:B------:R-:W-:-:S05]  /*0200*/  LEA R33, R2, R33, 0x3 ;  /* 0x0000002102217211 */ /* 0x000fca00078e18ff */
[----:B------:R-:W-:Y:S02]  /*0210*/  IMAD R11, R0, 0x88, R33 ;  /* 0x00000088000b7824 */ /* 0x000fe400078e0221 */
[----:B0-----:R-:W-:-:S03]  /*0220*/  IMAD.WIDE.U32 R12, R32, 0x8, R12 ;  /* 0x00000008200c7825 */ /* 0x001fc600078e000c */
[----:B------:R-:W-:-:S05]  /*0230*/  IADD3 R12, P1, PT, R12, 0x100, RZ ;  /* 0x000001000c0c7810 */ /* 0x000fca0007f3e0ff */
[----:B------:R-:W-:-:S08]  /*0240*/  IMAD.X R13, RZ, RZ, R13, P1 ;  /* 0x000000ffff0d7224 */ /* 0x000fd000008e060d */
.L_x_2:
[----:B------:R-:W0:Y:S01]  /*0250*/  LDC.64 R18, c[0x0][0x388] ;  /* 0x0000e200ff127b82 */ /* 0x000e220000000a00 */
[----:B------:R-:W2:Y:S01]  /*0260*/  LDG.E.64 R26, desc[UR4][R12.64+-0x100] ;  /* 0xffff00040c1a7981 */ /* 0x000ea2000c1e1b00 */
[----:B0-----:R-:W-:-:S05]  /*0270*/  IMAD.WIDE R18, R4, 0x8, R18 ;  /* 0x0000000804127825 */ /* 0x001fca00078e0212 */
[----:B------:R-:W3:Y:S04]  /*0280*/  LDG.E.64 R28, desc[UR4][R18.64] ;  /* 0x00000004121c7981 */ /* 0x000ee8000c1e1b00 */
[----:B---3--:R-:W-:Y:S04]  /*0290*/  STS.64 [R35], R28 ;  /* 0x0000001c23007388 */ /* 0x008fe80000000a00 */
[----:B--2---:R-:W-:Y:S01]  /*02a0*/  STS.64 [R11], R26 ;  /* 0x0000001a0b007388 */ /* 0x004fe20000000a00 */
[----:B------:R-:W-:Y:S06]  /*02b0*/  BAR.SYNC.DEFER_BLOCKING 0x0 ;  /* 0x0000000000007b1d */ /* 0x000fec0000010000 */
[----:B------:R-:W-:Y:S04]  /*02c0*/  LDS.64 R16, [R31] ;  /* 0x000000001f107984 */ /* 0x000fe80000000a00 */
[----:B------:R-:W0:Y:S04]  /*02d0*/  LDS.64 R20, [R33] ;  /* 0x0000000021147984 */ /* 0x000e280000000a00 */
[----:B------:R-:W-:Y:S04]  /*02e0*/  LDS.64 R14, [R31+0x8] ;  /* 0x000008001f0e7984 */ /* 0x000fe80000000a00 */
[----:B------:R-:W1:Y:S04]  /*02f0*/  LDS.64 R24, [R33+0x88] ;  /* 0x0000880021187984 */ /* 0x000e680000000a00 */
[----:B------:R-:W-:Y:S04]  /*0300*/  LDS.64 R28, [R33+0x6e8] ;  /* 0x0006e800211c7984 */ /* 0x000fe80000000a00 */
[----:B------:R-:W-:Y:S01]  /*0310*/  LDS.64 R26, [R31+0x70] ;  /* 0x000070001f1a7984 */ /* 0x000fe20000000a00 */
[----:B0-----:R-:W-:-:S03]  /*0320*/  DFMA R20, R16, R20, R22 ;  /* 0x000000141014722b */ /* 0x001fc60000000016 */
[----:B------:R-:W-:Y:S04]  /*0330*/  LDS.64 R16, [R31+0x10] ;  /* 0x000010001f107984 */ /* 0x000fe80000000a00 */
[----:B------:R-:W0:Y:S01]  /*0340*/  LDS.64 R22, [R33+0x110] ;  /* 0x0001100021167984 */ /* 0x000e220000000a00 */
[----:B-1----:R-:W-:-:S03]  /*0350*/  DFMA R24, R14, R24, R20 ;  /* 0x000000180e18722b */ /* 0x002fc60000000014 */
[----:B------:R-:W-:Y:S04]  /*0360*/  LDS.64 R14, [R31+0x18] ;  /* 0x000018001f0e7984 */ /* 0x000fe80000000a00 */
[----:B------:R-:W1:Y:S01]  /*0370*/  LDS.64 R20, [R33+0x198] ;  /* 0x0001980021147984 */ /* 0x000e620000000a00 */
        /* <DEDUP_REMOVED lines=28> */
[----:B------:R-:W1:Y:S04]  /*0540*/  LDS.64 R14, [R31+0x68] ;  /* 0x000068001f0e7984 */ /* 0x000e680000000a00 */
[----:B------:R-:W2:Y:S01]  /*0550*/  LDS.64 R24, [R33+0x770] ;  /* 0x0007700021187984 */ /* 0x000ea20000000a00 */
[----:B------:R-:W-:Y:S01]  /*0560*/  IMAD.WIDE R18, R37, 0x8, R18 ;  /* 0x0000000825127825 */ /* 0x000fe200078e0212 */
[----:B0-----:R-:W-:Y:S02]  /*0570*/  DFMA R16, R20, R16, R22 ;  /* 0x000000101410722b */ /* 0x001fe40000000016 */
[----:B------:R-:W-:Y:S04]  /*0580*/  LDS.64 R22, [R31+0x78] ;  /* 0x000078001f167984 */ /* 0x000fe80000000a00 */
[----:B------:R-:W0:Y:S02]  /*0590*/  LDS.64 R20, [R33+0x7f8] ;  /* 0x0007f80021147984 */ /* 0x000e240000000a00 */
[----:B-1----:R-:W-:Y:S01]  /*05a0*/  DFMA R28, R14, R28, R16 ;  /* 0x0000001c0e1c722b */ /* 0x002fe20000000010 */
[----:B------:R-:W-:Y:S06]  /*05b0*/  BAR.SYNC.DEFER_BLOCKING 0x0 ;  /* 0x0000000000007b1d */ /* 0x000fec0000010000 */
[----:B------:R-:W3:Y:S04]  /*05c0*/  LDG.E.64 R16, desc[UR4][R18.64] ;  /* 0x0000000412107981 */ /* 0x000ee8000c1e1b00 */
[----:B------:R-:W4:Y:S01]  /*05d0*/  LDG.E.64 R14, desc[UR4][R12.64+-0x80] ;  /* 0xffff80040c0e7981 */ /* 0x000f22000c1e1b00 */
[----:B--2---:R-:W-:-:S08]  /*05e0*/  DFMA R28, R26, R24, R28 ;  /* 0x000000181a1c722b */ /* 0x004fd0000000001c */
[----:B0-----:R-:W-:Y:S01]  /*05f0*/  DFMA R28, R22, R20, R28 ;  /* 0x00000014161c722b */ /* 0x001fe2000000001c */
[----:B---3--:R-:W-:Y:S04]  /*0600*/  STS.64 [R35], R16 ;  /* 0x0000001023007388 */ /* 0x008fe80000000a00 */
[----:B----4-:R-:W-:Y:S01]  /*0610*/  STS.64 [R11], R14 ;  /* 0x0000000e0b007388 */ /* 0x010fe20000000a00 */
[----:B------:R-:W-:Y:S06]  /*0620*/  BAR.SYNC.DEFER_BLOCKING 0x0 ;  /* 0x0000000000007b1d */ /* 0x000fec0000010000 */
[----:B------:R-:W-:Y:S04]  /*0630*/  LDS.64 R26, [R31] ;  /* 0x000000001f1a7984 */ /* 0x000fe80000000a00 */
[----:B------:R-:W0:Y:S04]  /*0640*/  LDS.64 R24, [R33] ;  /* 0x0000000021187984 */ /* 0x000e280000000a00 */
[----:B------:R-:W-:Y:S04]  /*0650*/  LDS.64 R22, [R31+0x8] ;  /* 0x000008001f167984 */ /* 0x000fe80000000a00 */
[----:B------:R-:W1:Y:S04]  /*0660*/  LDS.64 R20, [R33+0x88] ;  /* 0x0000880021147984 */ /* 0x000e680000000a00 */
[----:B------:R-:W-:Y:S01]  /*0670*/  LDS.64 R16, [R33+0x110] ;  /* 0x0001100021107984 */ /* 0x000fe20000000a00 */
[----:B0-----:R-:W-:-:S03]  /*0680*/  DFMA R26, R26, R24, R28 ;  /* 0x000000181a1a722b */ /* 0x001fc6000000001c */
[----:B------:R-:W0:Y:S05]  /*0690*/  LDS.64 R24, [R31+0x10] ;  /* 0x000010001f187984 */ /* 0x000e2a0000000a00 */
[----:B-1----:R-:W-:Y:S01]  /*06a0*/  DFMA R14, R22, R20, R26 ;  /* 0x00000014160e722b */ /* 0x002fe2000000001a */
[----:B------:R-:W-:Y:S04]  /*06b0*/  LDS.64 R22, [R31+0x18] ;  /* 0x000018001f167984 */ /* 0x000fe80000000a00 */
[----:B------:R-:W1:Y:S03]  /*06c0*/  LDS.64 R20, [R33+0x198] ;  /* 0x0001980021147984 */ /* 0x000e660000000a00 */
[----:B0-----:R-:W-:Y:S01]  /*06d0*/  DFMA R24, R24, R16, R14 ;  /* 0x000000101818722b */ /* 0x001fe2000000000e */
[----:B------:R-:W-:Y:S04]  /*06e0*/  LDS.64 R16, [R31+0x20] ;  /* 0x000020001f107984 */ /* 0x000fe80000000a00 */
[----:B------:R-:W0:Y:S03]  /*06f0*/  LDS.64 R14, [R33+0x220] ;  /* 0x00022000210e7984 */ /* 0x000e260000000a00 */
        /* <DEDUP_REMOVED lines=28> */
[----:B------:R-:W-:Y:S01]  /*08c0*/  IMAD.WIDE R14, R37, 0x8, R18 ;  /* 0x00000008250e7825 */ /* 0x000fe200078e0212 */
[----:B------:R-:W-:Y:S06]  /*08d0*/  LDS.64 R16, [R31+0x70] ;  /* 0x000070001f107984 */ /* 0x000fec0000000a00 */
[----:B-1----:R-:W-:Y:S01]  /*08e0*/  DFMA R18, R22, R20, R24 ;  /* 0x000000141612722b */ /* 0x002fe20000000018 */
[----:B------:R-:W0:Y:S04]  /*08f0*/  LDS.64 R20, [R33+0x770] ;  /* 0x0007700021147984 */ /* 0x000e280000000a00 */
[----:B------:R-:W-:Y:S04]  /*0900*/  LDS.64 R22, [R31+0x78] ;  /* 0x000078001f167984 */ /* 0x000fe80000000a00 */
[----:B------:R-:W1:Y:S01]  /*0910*/  LDS.64 R24, [R33+0x7f8] ;  /* 0x0007f80021187984 */ /* 0x000e620000000a00 */
[----:B------:R-:W-:Y:S06]  /*0920*/  BAR.SYNC.DEFER_BLOCKING 0x0 ;  /* 0x0000000000007b1d */ /* 0x000fec0000010000 */
[----:B------:R-:W2:Y:S04]  /*0930*/  LDG.E.64 R26, desc[UR4][R14.64] ;  /* 0x000000040e1a7981 */ /* 0x000ea8000c1e1b00 */
[----:B------:R-:W3:Y:S01]  /*0940*/  LDG.E.64 R28, desc[UR4][R12.64] ;  /* 0x000000040c1c7981 */ /* 0x000ee2000c1e1b00 */
[----:B0-----:R-:W-:-:S08]  /*0950*/  DFMA R16, R16, R20, R18 ;  /* 0x000000141010722b */ /* 0x001fd00000000012 */
[----:B-1----:R-:W-:Y:S01]  /*0960*/  DFMA R24, R22, R24, R16 ;  /* 0x000000181618722b */ /* 0x002fe20000000010 */
[----:B--2---:R-:W-:Y:S04]  /*0970*/  STS.64 [R35], R26 ;  /* 0x0000001a23007388 */ /* 0x004fe80000000a00 */
[----:B---3--:R-:W-:Y:S01]  /*0980*/  STS.64 [R11], R28 ;  /* 0x0000001c0b007388 */ /* 0x008fe20000000a00 */
[----:B------:R-:W-:Y:S06]  /*0990*/  BAR.SYNC.DEFER_BLOCKING 0x0 ;  /* 0x0000000000007b1d */ /* 0x000fec0000010000 */
[----:B------:R-:W-:Y:S04]  /*09a0*/  LDS.64 R20, [R31] ;  /* 0x000000001f147984 */ /* 0x000fe80000000a00 */
[----:B------:R-:W0:Y:S04]  /*09b0*/  LDS.64 R18, [R33] ;  /* 0x0000000021127984 */ /* 0x000e280000000a00 */
        /* <DEDUP_REMOVED lines=38> */
[----:B------:R-:W-:Y:S01]  /*0c20*/  IMAD.WIDE R14, R37, 0x8, R14 ;  /* 0x00000008250e7825 */ /* 0x000fe200078e020e */
[----:B0-----:R-:W-:Y:S02]  /*0c30*/  DFMA R18, R20, R18, R22 ;  /* 0x000000121412722b */ /* 0x001fe40000000016 */
[----:B------:R-:W-:Y:S04]  /*0c40*/  LDS.64 R22, [R31+0x70] ;  /* 0x000070001f167984 */ /* 0x000fe80000000a00 */
[----:B------:R-:W-:Y:S02]  /*0c50*/  LDS.64 R20, [R31+0x78] ;  /* 0x000078001f147984 */ /* 0x000fe40000000a00 */
[----:B-1----:R-:W-:-:S02]  /*0c60*/  DFMA R24, R16, R24, R18 ;  /* 0x000000181018722b */ /* 0x002fc40000000012 */
[----:B------:R-:W0:Y:S04]  /*0c70*/  LDS.64 R18, [R33+0x770] ;  /* 0x0007700021127984 */ /* 0x000e280000000a00 */
[----:B------:R-:W1:Y:S01]  /*0c80*/  LDS.64 R16, [R33+0x7f8] ;  /* 0x0007f80021107984 */ /* 0x000e620000000a00 */
[----:B------:R-:W-:Y:S06]  /*0c90*/  BAR.SYNC.DEFER_BLOCKING 0x0 ;  /* 0x0000000000007b1d */ /* 0x000fec0000010000 */
[----:B------:R-:W2:Y:S04]  /*0ca0*/  LDG.E.64 R14, desc[UR4][R14.64] ;  /* 0x000000040e0e7981 */ /* 0x000ea8000c1e1b00 */
[----:B------:R3:W4:Y:S01]  /*0cb0*/  LDG.E.64 R28, desc[UR4][R12.64+0x80] ;  /* 0x000080040c1c7981 */ /* 0x000722000c1e1b00 */
[----:B0-----:R-:W-:-:S08]  /*0cc0*/  DFMA R22, R22, R18, R24 ;  /* 0x000000121616722b */ /* 0x001fd00000000018 */
[----:B-1----:R-:W-:Y:S01]  /*0cd0*/  DFMA R20, R20, R16, R22 ;  /* 0x000000101414722b */ /* 0x002fe20000000016 */
[----:B------:R-:W-:-:S05]  /*0ce0*/  VIADD R30, R30, 0x4 ;  /* 0x000000041e1e7836 */ /* 0x000fca0000000000 */
[----:B------:R-:W-:Y:S02]  /*0cf0*/  ISETP.NE.AND P1, PT, R30, RZ, PT ;  /* 0x000000ff1e00720c */ /* 0x000fe40003f25270 */
[----:B---3--:R-:W-:Y:S02]  /*0d00*/  IADD3 R12, P2, PT, R12, 0x200, RZ ;  /* 0x000002000c0c7810 */ /* 0x008fe40007f5e0ff */
[----:B------:R-:W-:Y:S01]  /*0d10*/  IADD3 R4, PT, PT, R37, R4, R37 ;  /* 0x0000000425047210 */ /* 0x000fe20007ffe025 */
[----:B------:R-:W-:Y:S01]  /*0d20*/  VIADD R32, R32, 0x40 ;  /* 0x0000004020207836 */ /* 0x000fe20000000000 */
[----:B--2---:R-:W-:Y:S04]  /*0d30*/  STS.64 [R35], R14 ;  /* 0x0000000e23007388 */ /* 0x004fe80000000a00 */
[----:B----4-:R-:W-:Y:S01]  /*0d40*/  STS.64 [R11], R28 ;  /* 0x0000001c0b007388 */ /* 0x010fe20000000a00 */
[----:B------:R-:W-:Y:S06]  /*0d50*/  BAR.SYNC.DEFER_BLOCKING 0x0 ;  /* 0x0000000000007b1d */ /* 0x000fec0000010000 */
[----:B------:R-:W-:Y:S04]  /*0d60*/  LDS.64 R14, [R31] ;  /* 0x000000001f0e7984 */ /* 0x000fe80000000a00 */
[----:B------:R-:W0:Y:S04]  /*0d70*/  LDS.64 R26, [R33] ;  /* 0x00000000211a7984 */ /* 0x000e280000000a00 */
[----:B------:R-:W-:Y:S04]  /*0d80*/  LDS.64 R18, [R31+0x8] ;  /* 0x000008001f127984 */ /* 0x000fe80000000a00 */
[----:B------:R-:W1:Y:S04]  /*0d90*/  LDS.64 R24, [R33+0x88] ;  /* 0x0000880021187984 */ /* 0x000e680000000a00 */
[----:B------:R-:W-:Y:S04]  /*0da0*/  LDS.64 R16, [R31+0x10] ;  /* 0x000010001f107984 */ /* 0x000fe80000000a00 */
[----:B------:R-:W2:Y:S01]  /*0db0*/  LDS.64 R22, [R33+0x110] ;  /* 0x0001100021167984 */ /* 0x000ea20000000a00 */
[----:B0-----:R-:W-:-:S03]  /*0dc0*/  DFMA R26, R14, R26, R20 ;  /* 0x0000001a0e1a722b */ /* 0x001fc60000000014 */
[----:B------:R-:W-:Y:S04]  /*0dd0*/  LDS.64 R14, [R31+0x18] ;  /* 0x000018001f0e7984 */ /* 0x000fe80000000a00 */
[----:B------:R-:W0:Y:S01]  /*0de0*/  LDS.64 R20, [R33+0x198] ;  /* 0x0001980021147984 */ /* 0x000e220000000a00 */
[----:B-1----:R-:W-:-:S03]  /*0df0*/  DFMA R24, R18, R24, R26 ;  /* 0x000000181218722b */ /* 0x002fc6000000001a */
[----:B------:R-:W-:Y:S04]  /*0e00*/  LDS.64 R18, [R31+0x20] ;  /* 0x000020001f127984 */ /* 0x000fe80000000a00 */
[----:B------:R-:W1:Y:S01]  /*0e10*/  LDS.64 R26, [R33+0x220] ;  /* 0x00022000211a7984 */ /* 0x000e620000000a00 */
[----:B--2---:R-:W-:-:S03]  /*0e20*/  DFMA R22, R16, R22, R24 ;  /* 0x000000161016722b */ /* 0x004fc60000000018 */
        /* <DEDUP_REMOVED lines=32> */
[----:B-1----:R-:W-:-:S08]  /*1030*/  DFMA R22, R24, R22, R26 ;  /* 0x000000161816722b */ /* 0x002fd0000000001a */
[----:B--2---:R-:W-:Y:S01]  /*1040*/  DFMA R22, R20, R18, R22 ;  /* 0x000000121416722b */ /* 0x004fe20000000016 */
[----:B------:R-:W-:Y:S02]  /*1050*/  IADD3.X R13, PT, PT, RZ, R13, RZ, P2, !PT ;  /* 0x0000000dff0d7210 */ /* 0x000fe400017fe4ff */
[----:B------:R-:W-:-:S05]  /*1060*/  IADD3 R4, PT, PT, R37, R4, R37 ;  /* 0x0000000425047210 */ /* 0x000fca0007ffe025 */
[----:B0-----:R-:W-:Y:S01]  /*1070*/  DFMA R22, R16, R14, R22 ;  /* 0x0000000e1016722b */ /* 0x001fe20000000016 */
[----:B------:R-:W-:Y:S06]  /*1080*/  BAR.SYNC.DEFER_BLOCKING 0x0 ;  /* 0x0000000000007b1d */ /* 0x000fec0000010000 */
[----:B------:R-:W-:Y:S05]  /*1090*/  @P1 BRA `(.L_x_2) ;  /* 0xfffffff0006c1947 */ /* 0x000fea000383ffff */
.L_x_1:
[----:B------:R-:W-:Y:S05]  /*10a0*/  @!P0 BRA `(.L_x_0) ;  /* 0x0000000800f08947 */ /* 0x000fea0003800000 */
[----:B------:R-:W-:Y:S02]  /*10b0*/  ISETP.NE.AND P1, PT, R9, 0x1, PT ;  /* 0x000000010900780c */ /* 0x000fe40003f25270 */
[----:B------:R-:W-:-:S11]  /*10c0*/  LOP3.LUT P0, RZ, R8, 0x10, RZ, 0xc0, !PT ;  /* 0x0000001008ff7812 */ /* 0x000fd6000780c0ff */
[----:B------:R-:W-:Y:S05]  /*10d0*/  @!P1 BRA `(.L_x_3) ;  /* 0x0000000400e49947 */ /* 0x000fea0003800000 */
[----:B------:R-:W0:Y:S08]  /*10e0*/  LDC.64 R8, c[0x0][0x388] ;  /* 0x0000e200ff087b82 */ /* 0x000e300000000a00 */
[----:B------:R-:W1:Y:S01]  /*10f0*/  LDC.64 R36, c[0x0][0x390] ;  /* 0x0000e400ff247b82 */ /* 0x000e620000000a00 */
[----:B0-----:R-:W-:-:S05]  /*1100*/  IMAD.WIDE R8, R4, 0x8, R8 ;  /* 0x0000000804087825 */ /* 0x001fca00078e0208 */
[----:B------:R0:W2:Y:S01]  /*1110*/  LDG.E.64 R34, desc[UR4][R8.64] ;  /* 0x0000000408227981 */ /* 0x0000a2000c1e1b00 */
[----:B-1----:R-:W-:-:S05]  /*1120*/  IMAD.WIDE.U32 R36, R32, 0x8, R36 ;  /* 0x0000000820247825 */ /* 0x002fca00078e0024 */
[----:B------:R-:W3:Y:S01]  /*1130*/  LDG.E.64 R28, desc[UR4][R36.64] ;  /* 0x00000004241c7981 */ /* 0x000ee2000c1e1b00 */
[----:B------:R-:W-:-:S04]  /*1140*/  IADD3 R12, PT, PT, R10, 0x880, RZ ;  /* 0x000008800a0c7810 */ /* 0x000fc80007ffe0ff */
[----:B------:R-:W-:Y:S02]  /*1150*/  LEA R33, R7, R12, 0x18 ;  /* 0x0000000c07217211 */ /* 0x000fe400078ec0ff */
[----:B------:R-:W-:-:S03]  /*1160*/  LEA R30, R2, R31, 0x3 ;  /* 0x0000001f021e7211 */ /* 0x000fc600078e18ff */
[----:B------:R-:W-:-:S04]  /*1170*/  IMAD R33, R2, 0x8, R33 ;  /* 0x0000000802217824 */ /* 0x000fc800078e0221 */
[----:B------:R-:W-:Y:S02]  /*1180*/  IMAD R13, R0, 0x88, R33 ;  /* 0x00000088000d7824 */ /* 0x000fe400078e0221 */
[----:B------:R-:W-:-:S04]  /*1190*/  IMAD.SHL.U32 R11, R3, 0x10, RZ ;  /* 0x00000010030b7824 */ /* 0x000fc800078e00ff */
[----:B0-----:R-:W-:Y:S01]  /*11a0*/  IMAD.WIDE R8, R11, 0x8, R8 ;  /* 0x000000080b087825 */ /* 0x001fe200078e0208 */
[----:B--2---:R-:W-:Y:S04]  /*11b0*/  STS.64 [R30], R34 ;  /* 0x000000221e007388 */ /* 0x004fe80000000a00 */
[----:B---3--:R-:W-:Y:S01]  /*11c0*/  STS.64 [R13], R28 ;  /* 0x0000001c0d007388 */ /* 0x008fe20000000a00 */
[----:B------:R-:W-:Y:S06]  /*11d0*/  BAR.SYNC.DEFER_BLOCKING 0x0 ;  /* 0x0000000000007b1d */ /* 0x000fec0000010000 */
[----:B------:R-:W-:Y:S04]  /*11e0*/  LDS.64 R20, [R31] ;  /* 0x000000001f147984 */ /* 0x000fe80000000a00 */
[----:B------:R-:W0:Y:S04]  /*11f0*/  LDS.64 R14, [R33] ;  /* 0x00000000210e7984 */ /* 0x000e280000000a00 */
[----:B------:R-:W-:Y:S04]  /*1200*/  LDS.64 R26, [R31+0x8] ;  /* 0x000008001f1a7984 */ /* 0x000fe80000000a00 */
[----:B------:R-:W1:Y:S04]  /*1210*/  LDS.64 R18, [R33+0x88] ;  /* 0x0000880021127984 */ /* 0x000e680000000a00 */
[----:B------:R-:W-:Y:S04]  /*1220*/  LDS.64 R24, [R31+0x10] ;  /* 0x000010001f187984 */ /* 0x000fe80000000a00 */
[----:B------:R-:W2:Y:S04]  /*1230*/  LDS.64 R16, [R33+0x110] ;  /* 0x0001100021107984 */ /* 0x000ea80000000a00 */
        /* <DEDUP_REMOVED lines=30> */
[----:B------:R-:W0:Y:S04]  /*1420*/  LDS.64 R14, [R31+0x60] ;  /* 0x000060001f0e7984 */ /* 0x000e280000000a00 */
[----:B------:R-:W-:Y:S01]  /*1430*/  LDS.64 R26, [R31+0x78] ;  /* 0x000078001f1a7984 */ /* 0x000fe20000000a00 */
[----:B-1----:R-:W-:-:S03]  /*1440*/  DFMA R20, R22, R20, R24 ;  /* 0x000000141614722b */ /* 0x002fc60000000018 */
[----:B------:R-:W-:Y:S04]  /*1450*/  LDS.64 R24, [R31+0x68] ;  /* 0x000068001f187984 */ /* 0x000fe80000000a00 */
[----:B------:R-:W-:Y:S01]  /*1460*/  LDS.64 R22, [R33+0x7f8] ;  /* 0x0007f80021167984 */ /* 0x000fe20000000a00 */
[----:B--2---:R-:W-:-:S03]  /*1470*/  DFMA R16, R18, R16, R20 ;  /* 0x000000101210722b */ /* 0x004fc60000000014 */
[----:B------:R-:W-:Y:S05]  /*1480*/  LDS.64 R18, [R33+0x770] ;  /* 0x0007700021127984 */ /* 0x000fea0000000a00 */
[----:B0-----:R-:W-:Y:S01]  /*1490*/  DFMA R34, R14, R34, R16 ;  /* 0x000000220e22722b */ /* 0x001fe20000000010 */
[----:B------:R-:W0:Y:S01]  /*14a0*/  LDS.64 R14, [R33+0x6e8] ;  /* 0x0006e800210e7984 */ /* 0x000e220000000a00 */
[----:B------:R-:W-:Y:S06]  /*14b0*/  BAR.SYNC.DEFER_BLOCKING 0x0 ;  /* 0x0000000000007b1d */ /* 0x000fec0000010000 */
[----:B------:R-:W2:Y:S04]  /*14c0*/  LDG.E.64 R8, desc[UR4][R8.64] ;  /* 0x0000000408087981 */ /* 0x000ea8000c1e1b00 */
[----:B------:R-:W3:Y:S01]  /*14d0*/  LDG.E.64 R36, desc[UR4][R36.64+0x80] ;  /* 0x0000800424247981 */ /* 0x000ee2000c1e1b00 */
[----:B0-----:R-:W-:-:S08]  /*14e0*/  DFMA R34, R24, R14, R34 ;  /* 0x0000000e1822722b */ /* 0x001fd00000000022 */
[----:B------:R-:W-:-:S08]  /*14f0*/  DFMA R28, R28, R18, R34 ;  /* 0x000000121c1c722b */ /* 0x000fd00000000022 */
[----:B------:R-:W-:Y:S01]  /*1500*/  DFMA R26, R26, R22, R28 ;  /* 0x000000161a1a722b */ /* 0x000fe2000000001c */
[----:B------:R-:W-:Y:S02]  /*1510*/  IADD3 R4, PT, PT, R11, R4, R11 ;  /* 0x000000040b047210 */ /* 0x000fe40007ffe00b */
[----:B------:R-:W-:Y:S01]  /*1520*/  IADD3 R32, PT, PT, R32, 0x20, RZ ;  /* 0x0000002020207810 */ /* 0x000fe20007ffe0ff */
        /* <DEDUP_REMOVED lines=10> */
[----:B------:R-:W3:Y:S04]  /*15d0*/  LDS.64 R34, [R33+0x198] ;  /* 0x0001980021227984 */ /* 0x000ee80000000a00 */
[----:B------:R-:W-:Y:S04]  /*15e0*/  LDS.64 R22, [R31+0x20] ;  /* 0x000020001f167984 */ /* 0x000fe80000000a00 */
[----:B------:R-:W4:Y:S01]  /*15f0*/  LDS.64 R28, [R33+0x220] ;  /* 0x00022000211c7984 */ /* 0x000f220000000a00 */
        /* <DEDUP_REMOVED lines=9> */
[----:B---3--:R-:W-:-:S03]  /*1690*/  DFMA R34, R18, R34, R24 ;  /* 0x000000221222722b */ /* 0x008fc60000000018 */
[----:B------:R-:W-:Y:S04]  /*16a0*/  LDS.64 R18, [R31+0x40] ;  /* 0x000040001f127984 */ /* 0x000fe80000000a00 */
[----:B------:R-:W3:Y:S01]  /*16b0*/  LDS.64 R24, [R33+0x440] ;  /* 0x0004400021187984 */ /* 0x000ee20000000a00 */
[----:B----4-:R-:W-:-:S03]  /*16c0*/  DFMA R28, R22, R28, R34 ;  /* 0x0000001c161c722b */ /* 0x010fc60000000022 */
        /* <DEDUP_REMOVED lines=20> */
[----:B-1----:R-:W-:-:S08]  /*1810*/  DFMA R8, R8, R12, R26 ;  /* 0x0000000c0808722b */ /* 0x002fd0000000001a */
[----:B--2---:R-:W-:-:S08]  /*1820*/  DFMA R8, R14, R16, R8 ;  /* 0x000000100e08722b */ /* 0x004fd00000000008 */
[----:B---3--:R-:W-:-:S08]  /*1830*/  DFMA R8, R18, R20, R8 ;  /* 0x000000141208722b */ /* 0x008fd00000000008 */
[----:B----4-:R-:W-:-:S08]  /*1840*/  DFMA R22, R22, R24, R8 ;  /* 0x000000181616722b */ /* 0x010fd00000000008 */
[----:B0-----:R-:W-:Y:S01]  /*1850*/  DFMA R22, R34, R28, R22 ;  /* 0x0000001c2216722b */ /* 0x001fe20000000016 */
[----:B------:R-:W-:Y:S10]  /*1860*/  BAR.SYNC.DEFER_BLOCKING 0x0 ;  /* 0x0000000000007b1d */ /* 0x000ff40000010000 */
.L_x_3:
[----:B------:R-:W-:Y:S05]  /*1870*/  @P0 BRA `(.L_x_0) ;  /* 0x0000000000fc0947 */ /* 0x000fea0003800000 */
[----:B------:R-:W0:Y:S08]  /*1880*/  LDC.64 R8, c[0x0][0x388] ;  /* 0x0000e200ff087b82 */ /* 0x000e300000000a00 */
[----:B------:R-:W1:Y:S01]  /*1890*/  LDC.64 R12, c[0x0][0x390] ;  /* 0x0000e400ff0c7b82 */ /* 0x000e620000000a00 */
[----:B0-----:R-:W-:-:S05]  /*18a0*/  IMAD.WIDE R8, R4, 0x8, R8 ;  /* 0x0000000804087825 */ /* 0x001fca00078e0208 */
[----:B------:R-:W2:Y:S01]  /*18b0*/  LDG.E.64 R20, desc[UR4][R8.64] ;  /* 0x0000000408147981 */ /* 0x000ea2000c1e1b00 */
[----:B-1----:R-:W-:-:S06]  /*18c0*/  IMAD.WIDE.U32 R32, R32, 0x8, R12 ;  /* 0x0000000820207825 */ /* 0x002fcc00078e000c */
[----:B------:R-:W3:Y:S01]  /*18d0*/  LDG.E.64 R32, desc[UR4][R32.64] ;  /* 0x0000000420207981 */ /* 0x000ee2000c1e1b00 */
[----:B------:R-:W-:-:S05]  /*18e0*/  VIADD R10, R10, 0x880 ;  /* 0x000008800a0a7836 */ /* 0x000fca0000000000 */
[----:B------:R-:W-:-:S04]  /*18f0*/  LEA R7, R7, R10, 0x18 ;  /* 0x0000000a07077211 */ /* 0x000fc800078ec0ff */
[C---:B------:R-:W-:Y:S01]  /*1900*/  LEA R7, R2.reuse, R7, 0x3 ;  /* 0x0000000702077211 */ /* 0x040fe200078e18ff */
[----:B------:R-:W-:-:S04]  /*1910*/  IMAD R25, R2, 0x8, R31 ;  /* 0x0000000802197824 */ /* 0x000fc800078e021f */
[----:B------:R-:W-:Y:S01]  /*1920*/  IMAD R27, R0, 0x88, R7 ;  /* 0x00000088001b7824 */ /* 0x000fe200078e0207 */
        /* <DEDUP_REMOVED lines=12> */
[----:B------:R-:W4:Y:S04]  /*19f0*/  LDS.64 R26, [R7+0x220] ;  /* 0x00022000071a7984 */ /* 0x000f280000000a00 */
[----:B------:R-:W-:Y:S01]  /*1a00*/  LDS.64 R20, [R31+0x28] ;  /* 0x000028001f147984 */ /* 0x000fe20000000a00 */
[----:B0-----:R-:W-:-:S03]  /*1a10*/  DFMA R28, R28, R34, R22 ;  /* 0x000000221c1c722b */ /* 0x001fc60000000016 */
[----:B------:R-:W0:Y:S05]  /*1a20*/  LDS.64 R22, [R7+0x2a8] ;  /* 0x0002a80007167984 */ /* 0x000e2a0000000a00 */
[----:B-1----:R-:W-:Y:S01]  /*1a30*/  DFMA R28, R10, R8, R28 ;  /* 0x000000080a1c722b */ /* 0x002fe2000000001c */
[----:B------:R-:W-:Y:S04]  /*1a40*/  LDS.64 R8, [R31+0x30] ;  /* 0x000030001f087984 */ /* 0x000fe80000000a00 */
[----:B------:R-:W1:Y:S03]  /*1a50*/  LDS.64 R10, [R7+0x330] ;  /* 0x00033000070a7984 */ /* 0x000e660000000a00 */
[----:B--2---:R-:W-:Y:S01]  /*1a60*/  DFMA R28, R12, R14, R28 ;  /* 0x0000000e0c1c722b */ /* 0x004fe2000000001c */
[----:B------:R-:W-:Y:S04]  /*1a70*/  LDS.64 R12, [R31+0x38] ;  /* 0x000038001f0c7984 */ /* 0x000fe80000000a00 */
[----:B------:R-:W2:Y:S03]  /*1a80*/  LDS.64 R14, [R7+0x3b8] ;  /* 0x0003b800070e7984 */ /* 0x000ea60000000a00 */
[----:B---3--:R-:W-:Y:S01]  /*1a90*/  DFMA R28, R16, R18, R28 ;  /* 0x00000012101c722b */ /* 0x008fe2000000001c */
[----:B------:R-:W-:Y:S04]  /*1aa0*/  LDS.64 R16, [R31+0x40] ;  /* 0x000040001f107984 */ /* 0x000fe80000000a00 */
[----:B------:R-:W3:Y:S03]  /*1ab0*/  LDS.64 R18, [R7+0x440] ;  /* 0x0004400007127984 */ /* 0x000ee60000000a00 */
[----:B----4-:R-:W-:Y:S01]  /*1ac0*/  DFMA R28, R24, R26, R28 ;  /* 0x0000001a181c722b */ /* 0x010fe2000000001c */
[----:B------:R-:W-:Y:S04]  /*1ad0*/  LDS.64 R26, [R31+0x48] ;  /* 0x000048001f1a7984 */ /* 0x000fe80000000a00 */
[----:B------:R-:W4:Y:S03]  /*1ae0*/  LDS.64 R24, [R7+0x4c8] ;  /* 0x0004c80007187984 */ /* 0x000f260000000a00 */
[----:B0-----:R-:W-:Y:S01]  /*1af0*/  DFMA R28, R20, R22, R28 ;  /* 0x00000016141c722b */ /* 0x001fe2000000001c */
[----:B------:R-:W-:Y:S04]  /*1b00*/  LDS.64 R22, [R31+0x50] ;  /* 0x000050001f167984 */ /* 0x000fe80000000a00 */
[----:B------:R-:W0:Y:S03]  /*1b10*/  LDS.64 R20, [R7+0x550] ;  /* 0x0005500007147984 */ /* 0x000e260000000a00 */
        /* <DEDUP_REMOVED lines=15> */
[----:B-1----:R-:W-:-:S08]  /*1c10*/  DFMA R8, R8, R10, R20 ;  /* 0x0000000a0808722b */ /* 0x002fd00000000014 */
[----:B--2---:R-:W-:-:S08]  /*1c20*/  DFMA R8, R12, R14, R8 ;  /* 0x0000000e0c08722b */ /* 0x004fd00000000008 */
[----:B---3--:R-:W-:-:S08]  /*1c30*/  DFMA R8, R16, R18, R8 ;  /* 0x000000121008722b */ /* 0x008fd00000000008 */
[----:B----4-:R-:W-:-:S08]  /*1c40*/  DFMA R8, R24, R26, R8 ;  /* 0x0000001a1808722b */ /* 0x010fd00000000008 */
[----:B0-----:R-:W-:Y:S01]  /*1c50*/  DFMA R22, R22, R28, R8 ;  /* 0x0000001c1616722b */ /* 0x001fe20000000008 */
[----:B------:R-:W-:Y:S10]  /*1c60*/  BAR.SYNC.DEFER_BLOCKING 0x0 ;  /* 0x0000000000007b1d */ /* 0x000ff40000010000 */
.L_x_0:
[----:B------:R-:W0:Y:S01]  /*1c70*/  LDC.64 R8, c[0x0][0x398] ;  /* 0x0000e600ff087b82 */ /* 0x000e220000000a00 */
[----:B------:R-:W-:-:S04]  /*1c80*/  IMAD R3, R5, R3, R6 ;  /* 0x0000000305037224 */ /* 0x000fc800078e0206 */
[----:B0-----:R-:W-:-:S05]  /*1c90*/  IMAD.WIDE R2, R3, 0x8, R8 ;  /* 0x0000000803027825 */ /* 0x001fca00078e0208 */
[----:B------:R-:W-:Y:S01]  /*1ca0*/  STG.E.64 desc[UR4][R2.64], R22 ;  /* 0x0000001602007986 */ /* 0x000fe2000c101b04 */
[----:B------:R-:W-:Y:S05]  /*1cb0*/  EXIT ;  /* 0x000000000000794d */ /* 0x000fea0003800000 */
.L_x_4:
[----:B------:R-:W-:-:S00]  /*1cc0*/  BRA `(.L_x_4) ;  /* 0xfffffffc00fc7947 */ /* 0x000fc0000383ffff */
[----:B------:R-:W-:-:S00]  /*1cd0*/  NOP ;  /* 0x0000000000007918 */ /* 0x000fc00000000000 */
        /* <DEDUP_REMOVED lines=10> */
.L_x_5:


//--------------------- .nv.shared._Z10GPU_shmem2iPKdS0_Pd --------------------------
	.section	.nv.shared._Z10GPU_shmem2iPKdS0_Pd,"aw",@nobits
	.sectionflags	@""
	.align	8
.nv.shared._Z10GPU_shmem2iPKdS0_Pd:
	.zero		5376


//--------------------- .nv.shared.reserved.0     --------------------------
	.section	.nv.shared.reserved.0,"aw",@nobits
	.weak		__nv_reservedSMEM_offset_0_alias
	.size		__nv_reservedSMEM_offset_0_alias, 0, 64
	.other		__nv_reservedSMEM_offset_0_alias,@"STO_CUDA_RESERVED_SHARED STV_DEFAULT"
__nv_reservedSMEM_offset_0_alias:
	.zero		0
	.zero		64


//--------------------- .nv.constant0._Z10GPU_shmem2iPKdS0_Pd --------------------------
	.section	.nv.constant0._Z10GPU_shmem2iPKdS0_Pd,"a",@progbits
	.sectionflags	@""
	.align	4
.nv.constant0._Z10GPU_shmem2iPKdS0_Pd:
	.zero		928


//--------------------- SYMBOLS --------------------------

	.type		.nv.reservedSmem.offset0,@object
	.size		.nv.reservedSmem.offset0,0x4
	.type		.nv.reservedSmem.cap,@object
	.size		.nv.reservedSmem.cap,0x4
